	.headerflags	@"EF_CUDA_TEXMODE_UNIFIED EF_CUDA_64BIT_ADDRESS EF_CUDA_SM86 EF_CUDA_VIRTUAL_SM(EF_CUDA_SM86)"
	.elftype	@"ET_EXEC"


//--------------------- .nv.info                  --------------------------
	.section	.nv.info,"",@"SHT_CUDA_INFO"
	.align	4


	//----- nvinfo : EIATTR_REGCOUNT
	.align		4
        /*0000*/ 	.byte	0x04, 0x2f
        /*0002*/ 	.short	(.L_1 - .L_0)
	.align		4
.L_0:
        /*0004*/ 	.word	index@(triton_poi_fused_addmm_10)
        /*0008*/ 	.word	0x0000000a


	//----- nvinfo : EIATTR_MIN_STACK_SIZE
	.align		4
.L_1:
        /*000c*/ 	.byte	0x04, 0x12
        /*000e*/ 	.short	(.L_3 - .L_2)
	.align		4
.L_2:
        /*0010*/ 	.word	index@(triton_poi_fused_addmm_10)
        /*0014*/ 	.word	0x00000000


	//----- nvinfo : EIATTR_FRAME_SIZE
	.align		4
.L_3:
        /*0018*/ 	.byte	0x04, 0x11
        /*001a*/ 	.short	(.L_5 - .L_4)
	.align		4
.L_4:
        /*001c*/ 	.word	index@(triton_poi_fused_addmm_10)
        /*0020*/ 	.word	0x00000000


	//----- nvinfo : EIATTR_MIN_STACK_SIZE
	.align		4
.L_5:
        /*0024*/ 	.byte	0x04, 0x12
        /*0026*/ 	.short	(.L_7 - .L_6)
	.align		4
.L_6:
        /*0028*/ 	.word	index@(triton_poi_fused_addmm_10)
        /*002c*/ 	.word	0x00000000
.L_7:


//--------------------- .nv.info.triton_poi_fused_addmm_10 --------------------------
	.section	.nv.info.triton_poi_fused_addmm_10,"",@"SHT_CUDA_INFO"
	.sectionflags	@""
	.align	4


	//----- nvinfo : EIATTR_CUDA_API_VERSION
	.align		4
        /*0000*/ 	.byte	0x04, 0x37
        /*0002*/ 	.short	(.L_9 - .L_8)
.L_8:
        /*0004*/ 	.word	0x0000007c


	//----- nvinfo : EIATTR_SW2861232_WAR
	.align		4
.L_9:
        /*0008*/ 	.byte	0x01, 0x35
	.zero		2


	//----- nvinfo : EIATTR_PARAM_CBANK
	.align		4
        /*000c*/ 	.byte	0x04, 0x0a
        /*000e*/ 	.short	(.L_11 - .L_10)
	.align		4
.L_10:
        /*0010*/ 	.word	index@(.nv.constant0.triton_poi_fused_addmm_10)
        /*0014*/ 	.short	0x0160
        /*0016*/ 	.short	0x0020


	//----- nvinfo : EIATTR_CBANK_PARAM_SIZE
	.align		4
.L_11:
        /*0018*/ 	.byte	0x03, 0x19
        /*001a*/ 	.short	0x0020


	//----- nvinfo : EIATTR_KPARAM_INFO
	.align		4
        /*001c*/ 	.byte	0x04, 0x17
        /*001e*/ 	.short	(.L_13 - .L_12)
.L_12:
        /*0020*/ 	.word	0x00000000
        /*0024*/ 	.short	0x0003
        /*0026*/ 	.short	0x0018
        /*0028*/ 	.byte	0x00, 0xf4, 0x21, 0x00


	//----- nvinfo : EIATTR_KPARAM_INFO
	.align		4
.L_13:
        /*002c*/ 	.byte	0x04, 0x17
        /*002e*/ 	.short	(.L_15 - .L_14)
.L_14:
        /*0030*/ 	.word	0x00000000
        /*0034*/ 	.short	0x0002
        /*0036*/ 	.short	0x0010
        /*0038*/ 	.byte	0x00, 0xf0, 0x11, 0x00


	//----- nvinfo : EIATTR_KPARAM_INFO
	.align		4
.L_15:
        /*003c*/ 	.byte	0x04, 0x17
        /*003e*/ 	.short	(.L_17 - .L_16)
.L_16:
        /*0040*/ 	.word	0x00000000
        /*0044*/ 	.short	0x0001
        /*0046*/ 	.short	0x0008
        /*0048*/ 	.byte	0x00, 0xf4, 0x21, 0x00


	//----- nvinfo : EIATTR_KPARAM_INFO
	.align		4
.L_17:
        /*004c*/ 	.byte	0x04, 0x17
        /*004e*/ 	.short	(.L_19 - .L_18)
.L_18:
        /*0050*/ 	.word	0x00000000
        /*0054*/ 	.short	0x0000
        /*0056*/ 	.short	0x0000
        /*0058*/ 	.byte	0x00, 0xf4, 0x21, 0x00


	//----- nvinfo : EIATTR_MAXREG_COUNT
	.align		4
.L_19:
        /*005c*/ 	.byte	0x03, 0x1b
        /*005e*/ 	.short	0x00ff


	//----- nvinfo : EIATTR_EXIT_INSTR_OFFSETS
	.align		4
        /*0060*/ 	.byte	0x04, 0x1c
        /*0062*/ 	.short	(.L_21 - .L_20)


	//   ....[0]....
.L_20:
        /*0064*/ 	.word	0x00000100


	//   ....[1]....
        /*0068*/ 	.word	0x00000120


	//----- nvinfo : EIATTR_REQNTID
	.align		4
.L_21:
        /*006c*/ 	.byte	0x04, 0x10
        /*006e*/ 	.short	(.L_23 - .L_22)
.L_22:
        /*0070*/ 	.word	0x00000080
        /*0074*/ 	.word	0x00000001
        /*0078*/ 	.word	0x00000001


	//----- nvinfo : EIATTR_CRS_STACK_SIZE
	.align		4
.L_23:
        /*007c*/ 	.byte	0x04, 0x1e
        /*007e*/ 	.short	(.L_25 - .L_24)
.L_24:
        /*0080*/ 	.word	0x00000000
.L_25:


//--------------------- .nv.callgraph             --------------------------
	.section	.nv.callgraph,"",@"SHT_CUDA_CALLGRAPH"
	.align	4
	.sectionentsize	8
	.align		4
        /*0000*/ 	.word	0x00000000
	.align		4
        /*0004*/ 	.word	0xffffffff
	.align		4
        /*0008*/ 	.word	0x00000000
	.align		4
        /*000c*/ 	.word	0xfffffffe
	.align		4
        /*0010*/ 	.word	0x00000000
	.align		4
        /*0014*/ 	.word	0xfffffffd
	.align		4
        /*0018*/ 	.word	0x00000000
	.align		4
        /*001c*/ 	.word	0xfffffffc


//--------------------- .nv.rel.action            --------------------------
	.section	.nv.rel.action,"",@"SHT_CUDA_RELOCINFO"
	.align	8
	.sectionentsize	8
        /*0000*/ 	.byte	0x73, 0x00, 0x00, 0x00, 0x00, 0x00, 0x00, 0x00, 0x00, 0x00, 0x00, 0x11, 0x25, 0x00, 0x05, 0x36


//--------------------- .nv.constant0.triton_poi_fused_addmm_10 --------------------------
	.section	.nv.constant0.triton_poi_fused_addmm_10,"a",@progbits
	.sectionflags	@""
	.align	4
.nv.constant0.triton_poi_fused_addmm_10:
	.zero		384


//--------------------- .text.triton_poi_fused_addmm_10 --------------------------
	.section	.text.triton_poi_fused_addmm_10,"ax",@progbits
	.sectioninfo	@"SHI_REGISTERS=10"
	.align	128
        .global         triton_poi_fused_addmm_10
        .type           triton_poi_fused_addmm_10,@function
        .size           triton_poi_fused_addmm_10,(.L_x_3 - triton_poi_fused_addmm_10)
        .other          triton_poi_fused_addmm_10,@"STO_CUDA_ENTRY STV_DEFAULT"
triton_poi_fused_addmm_10:
.text.triton_poi_fused_addmm_10:
[----:B------:R-:W-:Y:S02]  /*0000*/  IMAD.MOV.U32 R1, RZ, RZ, c[0x0][0x28] ;  /* 0x00000a00ff017624 */ /* 0x000fe400078e00ff */
[----:B------:R-:W0:Y:S01]  /*0010*/  S2R R0, SR_TID.X ;  /* 0x0000000000007919 */ /* 0x000e220000002100 */
[----:B------:R-:W-:Y:S01]  /*0020*/  IMAD.MOV.U32 R7, RZ, RZ, 0x2 ;  /* 0x00000002ff077424 */ /* 0x000fe200078e00ff */
[----:B------:R-:W-:Y:S01]  /*0030*/  ULDC.64 UR4, c[0x0][0x118] ;  /* 0x0000460000047ab9 */ /* 0x000fe20000000a00 */
[----:B------:R-:W-:Y:S01]  /*0040*/  BSSY B0, `(.L_x_0) ;  /* 0x000000b000007945 */ /* 0x000fe20003800000 */
[----:B------:R-:W1:Y:S01]  /*0050*/  S2R R3, SR_CTAID.X ;  /* 0x0000000000037919 */ /* 0x000e620000002500 */
[----:B0-----:R-:W-:-:S04]  /*0060*/  LOP3.LUT R0, R0, 0x7f, RZ, 0xc0, !PT ;  /* 0x0000007f00007812 */ /* 0x001fc800078ec0ff */
[----:B-1----:R-:W-:Y:S02]  /*0070*/  LEA R0, R3, R0, 0x7 ;  /* 0x0000000003007211 */ /* 0x002fe400078e38ff */
[----:B------:R-:W-:Y:S02]  /*0080*/  PRMT R3, RZ, 0x7610, R3 ;  /* 0x00007610ff037816 */ /* 0x000fe40000000003 */
[C---:B------:R-:W-:Y:S01]  /*0090*/  ISETP.GE.AND P0, PT, R0.reuse, 0x900, PT ;  /* 0x000009000000780c */ /* 0x040fe20003f06270 */
[C---:B------:R-:W-:Y:S01]  /*00a0*/  IMAD.WIDE R4, R0.reuse, R7, c[0x0][0x168] ;  /* 0x00005a0000047625 */ /* 0x040fe200078e0207 */
[----:B------:R-:W-:-:S11]  /*00b0*/  ISETP.GE.AND P1, PT, R0, 0x2400, PT ;  /* 0x000024000000780c */ /* 0x000fd60003f26270 */
[----:B------:R-:W-:Y:S05]  /*00c0*/  @P0 BRA `(.L_x_1) ;  /* 0x0000002000000947 */ /* 0x000fea0003800000 */
[----:B------:R-:W-:-:S06]  /*00d0*/  IMAD.WIDE R2, R0, R7, c[0x0][0x160] ;  /* 0x0000580000027625 */ /* 0x000fcc00078e0207 */
[----:B------:R0:W5:Y:S02]  /*00e0*/  LDG.E.U16 R3, [R2.64] ;  /* 0x0000000402037981 */ /* 0x000164000c1e1500 */
.L_x_1:
[----:B------:R-:W-:Y:S05]  /*00f0*/  BSYNC B0 ;  /* 0x0000000000007941 */ /* 0x000fea0003800000 */
.L_x_0:
[----:B------:R-:W-:Y:S05]  /*0100*/  @P1 EXIT ;  /* 0x000000000000194d */ /* 0x000fea0003800000 */
[----:B-----5:R-:W-:Y:S01]  /*0110*/  STG.E.U16 [R4.64], R3 ;  /* 0x0000000304007986 */ /* 0x020fe2000c101504 */
[----:B------:R-:W-:Y:S05]  /*0120*/  EXIT ;  /* 0x000000000000794d */ /* 0x000fea0003800000 */
.L_x_2:
[----:B------:R-:W-:-:S00]  /*0130*/  BRA `(.L_x_2) ;  /* 0xfffffff000007947 */ /* 0x000fc0000383ffff */
[----:B------:R-:W-:-:S00]  /*0140*/  NOP ;  /* 0x0000000000007918 */ /* 0x000fc00000000000 */
        /* <DEDUP_REMOVED lines=11> */
.L_x_3:
